	.headerflags	@"EF_CUDA_TEXMODE_UNIFIED EF_CUDA_64BIT_ADDRESS EF_CUDA_ACCELERATORS EF_CUDA_SM90 EF_CUDA_VIRTUAL_SM(EF_CUDA_SM90)"
	.elftype	@"ET_EXEC"


//--------------------- .nv.info                  --------------------------
	.section	.nv.info,"",@"SHT_CUDA_INFO"
	.align	4


	//----- nvinfo : EIATTR_REGCOUNT
	.align		4
        /*0000*/ 	.byte	0x04, 0x2f
        /*0002*/ 	.short	(.L_1 - .L_0)
	.align		4
.L_0:
        /*0004*/ 	.word	index@(triton_poi_fused_convolution_div_max_pool2d_with_indices_relu_sub_25)
        /*0008*/ 	.word	0x00000020


	//----- nvinfo : EIATTR_MIN_STACK_SIZE
	.align		4
.L_1:
        /*000c*/ 	.byte	0x04, 0x12
        /*000e*/ 	.short	(.L_3 - .L_2)
	.align		4
.L_2:
        /*0010*/ 	.word	index@(triton_poi_fused_convolution_div_max_pool2d_with_indices_relu_sub_25)
        /*0014*/ 	.word	0x00000000


	//----- nvinfo : EIATTR_FRAME_SIZE
	.align		4
.L_3:
        /*0018*/ 	.byte	0x04, 0x11
        /*001a*/ 	.short	(.L_5 - .L_4)
	.align		4
.L_4:
        /*001c*/ 	.word	index@(triton_poi_fused_convolution_div_max_pool2d_with_indices_relu_sub_25)
        /*0020*/ 	.word	0x00000000


	//----- nvinfo : EIATTR_MIN_STACK_SIZE
	.align		4
.L_5:
        /*0024*/ 	.byte	0x04, 0x12
        /*0026*/ 	.short	(.L_7 - .L_6)
	.align		4
.L_6:
        /*0028*/ 	.word	index@(triton_poi_fused_convolution_div_max_pool2d_with_indices_relu_sub_25)
        /*002c*/ 	.word	0x00000000
.L_7:


//--------------------- .nv.info.triton_poi_fused_convolution_div_max_pool2d_with_indices_relu_sub_25 --------------------------
	.section	.nv.info.triton_poi_fused_convolution_div_max_pool2d_with_indices_relu_sub_25,"",@"SHT_CUDA_INFO"
	.sectionflags	@""
	.align	4


	//----- nvinfo : EIATTR_CUDA_API_VERSION
	.align		4
        /*0000*/ 	.byte	0x04, 0x37
        /*0002*/ 	.short	(.L_9 - .L_8)
.L_8:
        /*0004*/ 	.word	0x0000007c


	//----- nvinfo : EIATTR_KPARAM_INFO
	.align		4
.L_9:
        /*0008*/ 	.byte	0x04, 0x17
        /*000a*/ 	.short	(.L_11 - .L_10)
.L_10:
        /*000c*/ 	.word	0x00000000
        /*0010*/ 	.short	0x0004
        /*0012*/ 	.short	0x001c
        /*0014*/ 	.byte	0x00, 0xf0, 0x11, 0x00


	//----- nvinfo : EIATTR_KPARAM_INFO
	.align		4
.L_11:
        /*0018*/ 	.byte	0x04, 0x17
        /*001a*/ 	.short	(.L_13 - .L_12)
.L_12:
        /*001c*/ 	.word	0x00000000
        /*0020*/ 	.short	0x0003
        /*0022*/ 	.short	0x0018
        /*0024*/ 	.byte	0x00, 0xf0, 0x11, 0x00


	//----- nvinfo : EIATTR_KPARAM_INFO
	.align		4
.L_13:
        /*0028*/ 	.byte	0x04, 0x17
        /*002a*/ 	.short	(.L_15 - .L_14)
.L_14:
        /*002c*/ 	.word	0x00000000
        /*0030*/ 	.short	0x0002
        /*0032*/ 	.short	0x0010
        /*0034*/ 	.byte	0x00, 0xf4, 0x21, 0x00


	//----- nvinfo : EIATTR_KPARAM_INFO
	.align		4
.L_15:
        /*0038*/ 	.byte	0x04, 0x17
        /*003a*/ 	.short	(.L_17 - .L_16)
.L_16:
        /*003c*/ 	.word	0x00000000
        /*0040*/ 	.short	0x0001
        /*0042*/ 	.short	0x0008
        /*0044*/ 	.byte	0x00, 0xf4, 0x21, 0x00


	//----- nvinfo : EIATTR_KPARAM_INFO
	.align		4
.L_17:
        /*0048*/ 	.byte	0x04, 0x17
        /*004a*/ 	.short	(.L_19 - .L_18)
.L_18:
        /*004c*/ 	.word	0x00000000
        /*0050*/ 	.short	0x0000
        /*0052*/ 	.short	0x0000
        /*0054*/ 	.byte	0x00, 0xf4, 0x21, 0x00


	//----- nvinfo : EIATTR_SPARSE_MMA_MASK
	.align		4
.L_19:
        /*0058*/ 	.byte	0x03, 0x50
        /*005a*/ 	.short	0x0000


	//----- nvinfo : EIATTR_MAXREG_COUNT
	.align		4
        /*005c*/ 	.byte	0x03, 0x1b
        /*005e*/ 	.short	0x00ff


	//----- nvinfo : EIATTR_EXIT_INSTR_OFFSETS
	.align		4
        /*0060*/ 	.byte	0x04, 0x1c
        /*0062*/ 	.short	(.L_21 - .L_20)


	//   ....[0]....
.L_20:
        /*0064*/ 	.word	0x00000c80


	//   ....[1]....
        /*0068*/ 	.word	0x00000ca0


	//----- nvinfo : EIATTR_REQNTID
	.align		4
.L_21:
        /*006c*/ 	.byte	0x04, 0x10
        /*006e*/ 	.short	(.L_23 - .L_22)
.L_22:
        /*0070*/ 	.word	0x00000100
        /*0074*/ 	.word	0x00000001
        /*0078*/ 	.word	0x00000001


	//----- nvinfo : EIATTR_CBANK_PARAM_SIZE
	.align		4
.L_23:
        /*007c*/ 	.byte	0x03, 0x19
        /*007e*/ 	.short	0x0020


	//----- nvinfo : EIATTR_PARAM_CBANK
	.align		4
        /*0080*/ 	.byte	0x04, 0x0a
        /*0082*/ 	.short	(.L_25 - .L_24)
	.align		4
.L_24:
        /*0084*/ 	.word	index@(.nv.constant0.triton_poi_fused_convolution_div_max_pool2d_with_indices_relu_sub_25)
        /*0088*/ 	.short	0x0210
        /*008a*/ 	.short	0x0020


	//----- nvinfo : EIATTR_SW_WAR
	.align		4
.L_25:
        /*008c*/ 	.byte	0x04, 0x36
        /*008e*/ 	.short	(.L_27 - .L_26)
.L_26:
        /*0090*/ 	.word	0x00000008
.L_27:


//--------------------- .nv.callgraph             --------------------------
	.section	.nv.callgraph,"",@"SHT_CUDA_CALLGRAPH"
	.align	4
	.sectionentsize	8
	.align		4
        /*0000*/ 	.word	0x00000000
	.align		4
        /*0004*/ 	.word	0xffffffff
	.align		4
        /*0008*/ 	.word	0x00000000
	.align		4
        /*000c*/ 	.word	0xfffffffe
	.align		4
        /*0010*/ 	.word	0x00000000
	.align		4
        /*0014*/ 	.word	0xfffffffd
	.align		4
        /*0018*/ 	.word	0x00000000
	.align		4
        /*001c*/ 	.word	0xfffffffc


//--------------------- .text.triton_poi_fused_convolution_div_max_pool2d_with_indices_relu_sub_25 --------------------------
	.section	.text.triton_poi_fused_convolution_div_max_pool2d_with_indices_relu_sub_25,"ax",@progbits
	.sectionflags	@"SHF_BARRIERS=1"
	.align	128
        .global         triton_poi_fused_convolution_div_max_pool2d_with_indices_relu_sub_25
        .type           triton_poi_fused_convolution_div_max_pool2d_with_indices_relu_sub_25,@function
        .size           triton_poi_fused_convolution_div_max_pool2d_with_indices_relu_sub_25,(.L_x_1 - triton_poi_fused_convolution_div_max_pool2d_with_indices_relu_sub_25)
        .other          triton_poi_fused_convolution_div_max_pool2d_with_indices_relu_sub_25,@"STO_CUDA_ENTRY STV_DEFAULT"
triton_poi_fused_convolution_div_max_pool2d_with_indices_relu_sub_25:
.text.triton_poi_fused_convolution_div_max_pool2d_with_indices_relu_sub_25:
[----:B------:R-:W0:Y:S01]  /*0000*/  LDC R1, c[0x0][0x28] ;  /* 0x00000a00ff017b82 */ /* 0x000e220000000800 */
[----:B------:R-:W1:Y:S07]  /*0010*/  S2R R3, SR_TID.X ;  /* 0x0000000000037919 */ /* 0x000e6e0000002100 */
[----:B------:R-:W2:Y:S01]  /*0020*/  S2UR UR4, SR_CTAID.Y ;  /* 0x00000000000479c3 */ /* 0x000ea20000002600 */
[----:B------:R-:W-:Y:S01]  /*0030*/  ULDC.64 UR6, c[0x0][0x208] ;  /* 0x0000820000067ab9 */ /* 0x000fe20000000a00 */
[----:B------:R-:W-:Y:S01]  /*0040*/  CS2R R24, SRZ ;  /* 0x0000000000187805 */ /* 0x000fe2000001ff00 */
[----:B------:R-:W2:Y:S01]  /*0050*/  S2R R4, SR_CTAID.Z ;  /* 0x0000000000047919 */ /* 0x000ea20000002700 */
[----:B------:R-:W3:Y:S04]  /*0060*/  S2R R2, SR_CTAID.X ;  /* 0x0000000000027919 */ /* 0x000ee80000002500 */
[----:B------:R-:W2:Y:S08]  /*0070*/  LDC R5, c[0x0][0x10] ;  /* 0x00000400ff057b82 */ /* 0x000eb00000000800 */
[----:B------:R-:W4:Y:S01]  /*0080*/  LDC.64 R12, c[0x0][0x210] ;  /* 0x00008400ff0c7b82 */ /* 0x000f220000000a00 */
[----:B-1----:R-:W-:Y:S01]  /*0090*/  SHF.R.U32.HI R0, RZ, 0x4, R3 ;  /* 0x00000004ff007819 */ /* 0x002fe20000011603 */
[----:B--2---:R-:W-:-:S03]  /*00a0*/  IMAD R4, R4, R5, UR4 ;  /* 0x0000000404047e24 */ /* 0x004fc6000f8e0205 */
[----:B------:R-:W-:Y:S01]  /*00b0*/  SGXT.U32 R5, R0, 0x4 ;  /* 0x000000040005781a */ /* 0x000fe20000000000 */
[----:B---3--:R-:W-:-:S03]  /*00c0*/  IMAD.SHL.U32 R2, R2, 0x10, RZ ;  /* 0x0000001002027824 */ /* 0x008fc600078e00ff */
[----:B------:R-:W-:Y:S02]  /*00d0*/  PRMT R5, R5, 0x6540, R4 ;  /* 0x0000654005057816 */ /* 0x000fe40000000004 */
[----:B------:R-:W-:Y:S02]  /*00e0*/  LOP3.LUT R0, R2, 0xf, R3, 0xf8, !PT ;  /* 0x0000000f02007812 */ /* 0x000fe400078ef803 */
[C---:B------:R-:W-:Y:S02]  /*00f0*/  LOP3.LUT R6, R5.reuse, 0x10, RZ, 0xfc, !PT ;  /* 0x0000001005067812 */ /* 0x040fe400078efcff */
[----:B------:R-:W-:Y:S01]  /*0100*/  ISETP.GE.AND P0, PT, R0, 0x9, PT ;  /* 0x000000090000780c */ /* 0x000fe20003f06270 */
[C---:B------:R-:W-:Y:S01]  /*0110*/  IMAD R29, R5.reuse, 0x9, R0 ;  /* 0x00000009051d7824 */ /* 0x040fe200078e0200 */
[----:B------:R-:W-:Y:S01]  /*0120*/  LOP3.LUT R7, R5, 0x20, RZ, 0xfc, !PT ;  /* 0x0000002005077812 */ /* 0x000fe200078efcff */
[----:B------:R-:W-:Y:S01]  /*0130*/  IMAD.MOV.U32 R0, RZ, RZ, RZ ;  /* 0x000000ffff007224 */ /* 0x000fe200078e00ff */
[----:B------:R-:W-:Y:S01]  /*0140*/  ISETP.LT.AND P1, PT, R6, 0x10000, !P0 ;  /* 0x000100000600780c */ /* 0x000fe20004721270 */
[----:B------:R-:W-:Y:S01]  /*0150*/  VIADD R11, R29, 0x90 ;  /* 0x000000901d0b7836 */ /* 0x000fe20000000000 */
[----:B------:R-:W-:Y:S01]  /*0160*/  LOP3.LUT R8, R5, 0x30, RZ, 0xfc, !PT ;  /* 0x0000003005087812 */ /* 0x000fe200078efcff */
[----:B------:R-:W-:Y:S01]  /*0170*/  VIADD R17, R29, 0x120 ;  /* 0x000001201d117836 */ /* 0x000fe20000000000 */
[----:B------:R-:W-:Y:S01]  /*0180*/  ISETP.LT.AND P3, PT, R7, 0x10000, !P0 ;  /* 0x000100000700780c */ /* 0x000fe20004761270 */
[----:B----4-:R-:W-:Y:S01]  /*0190*/  IMAD.WIDE R10, R11, 0x4, R12 ;  /* 0x000000040b0a7825 */ /* 0x010fe200078e020c */
[----:B------:R-:W-:-:S02]  /*01a0*/  LOP3.LUT R6, R5, 0x40, RZ, 0xfc, !PT ;  /* 0x0000004005067812 */ /* 0x000fc400078efcff */
[----:B------:R-:W-:Y:S01]  /*01b0*/  ISETP.LT.AND P2, PT, R8, 0x10000, !P0 ;  /* 0x000100000800780c */ /* 0x000fe20004741270 */
[----:B------:R-:W-:Y:S01]  /*01c0*/  VIADD R19, R29, 0x1b0 ;  /* 0x000001b01d137836 */ /* 0x000fe20000000000 */
[----:B------:R-:W-:Y:S01]  /*01d0*/  LOP3.LUT R7, R5, 0x50, RZ, 0xfc, !PT ;  /* 0x0000005005077812 */ /* 0x000fe200078efcff */
[--C-:B------:R-:W-:Y:S01]  /*01e0*/  IMAD.WIDE R16, R17, 0x4, R12.reuse ;  /* 0x0000000411107825 */ /* 0x100fe200078e020c */
[----:B------:R-:W-:Y:S01]  /*01f0*/  LOP3.LUT R8, R5, 0x60, RZ, 0xfc, !PT ;  /* 0x0000006005087812 */ /* 0x000fe200078efcff */
[----:B------:R1:W2:Y:S01]  /*0200*/  @P1 LDG.E.EL R0, desc[UR6][R10.64] ;  /* 0x000000060a001981 */ /* 0x0002a2000c2e1900 */
[----:B------:R-:W-:Y:S01]  /*0210*/  ISETP.LT.AND P6, PT, R6, 0x10000, !P0 ;  /* 0x000100000600780c */ /* 0x000fe200047c1270 */
[----:B------:R-:W-:Y:S01]  /*0220*/  IMAD.MOV.U32 R6, RZ, RZ, RZ ;  /* 0x000000ffff067224 */ /* 0x000fe200078e00ff */
[----:B------:R-:W-:Y:S01]  /*0230*/  ISETP.LT.AND P5, PT, R7, 0x10000, !P0 ;  /* 0x000100000700780c */ /* 0x000fe200047a1270 */
[----:B------:R-:W-:Y:S01]  /*0240*/  VIADD R9, R29, 0x240 ;  /* 0x000002401d097836 */ /* 0x000fe20000000000 */
[----:B------:R-:W-:Y:S01]  /*0250*/  ISETP.LT.AND P4, PT, R8, 0x10000, !P0 ;  /* 0x000100000800780c */ /* 0x000fe20004781270 */
[----:B------:R-:W-:Y:S01]  /*0260*/  IMAD.WIDE R18, R19, 0x4, R12 ;  /* 0x0000000413127825 */ /* 0x000fe200078e020c */
[C---:B------:R-:W-:Y:S01]  /*0270*/  LOP3.LUT R7, R5.reuse, 0x70, RZ, 0xfc, !PT ;  /* 0x0000007005077812 */ /* 0x040fe200078efcff */
[----:B------:R3:W4:Y:S01]  /*0280*/  @P3 LDG.E.EL R6, desc[UR6][R16.64] ;  /* 0x0000000610063981 */ /* 0x000722000c2e1900 */
[----:B------:R-:W-:Y:S01]  /*0290*/  LOP3.LUT R8, R5, 0x80, RZ, 0xfc, !PT ;  /* 0x0000008005087812 */ /* 0x000fe200078efcff */
[----:B------:R-:W-:Y:S01]  /*02a0*/  VIADD R15, R29, 0x2d0 ;  /* 0x000002d01d0f7836 */ /* 0x000fe20000000000 */
[----:B------:R-:W-:-:S02]  /*02b0*/  ISETP.LT.AND P1, PT, R7, 0x10000, !P0 ;  /* 0x000100000700780c */ /* 0x000fc40004721270 */
[----:B------:R-:W-:Y:S02]  /*02c0*/  CS2R R22, SRZ ;  /* 0x0000000000167805 */ /* 0x000fe4000001ff00 */
[----:B------:R-:W-:Y:S01]  /*02d0*/  ISETP.LT.AND P3, PT, R8, 0x10000, !P0 ;  /* 0x000100000800780c */ /* 0x000fe20004761270 */
[--C-:B------:R-:W-:Y:S01]  /*02e0*/  IMAD.WIDE R8, R9, 0x4, R12.reuse ;  /* 0x0000000409087825 */ /* 0x100fe200078e020c */
[C---:B------:R-:W-:Y:S01]  /*02f0*/  LOP3.LUT R7, R5.reuse, 0x90, RZ, 0xfc, !PT ;  /* 0x0000009005077812 */ /* 0x040fe200078efcff */
[----:B------:R5:W4:Y:S01]  /*0300*/  @P2 LDG.E.EL R25, desc[UR6][R18.64] ;  /* 0x0000000612192981 */ /* 0x000b22000c2e1900 */
[----:B-1----:R-:W-:Y:S01]  /*0310*/  LOP3.LUT R10, R5, 0xa0, RZ, 0xfc, !PT ;  /* 0x000000a0050a7812 */ /* 0x002fe200078efcff */
[----:B------:R-:W-:Y:S01]  /*0320*/  IMAD.WIDE R14, R15, 0x4, R12 ;  /* 0x000000040f0e7825 */ /* 0x000fe200078e020c */
[----:B------:R-:W-:Y:S01]  /*0330*/  ISETP.LT.AND P2, PT, R7, 0x10000, !P0 ;  /* 0x000100000700780c */ /* 0x000fe20004741270 */
[----:B------:R-:W4:Y:S01]  /*0340*/  @P6 LDG.E.EL R24, desc[UR6][R8.64] ;  /* 0x0000000608186981 */ /* 0x000f22000c2e1900 */
[----:B------:R-:W-:Y:S01]  /*0350*/  LOP3.LUT R7, R5, 0xb0, RZ, 0xfc, !PT ;  /* 0x000000b005077812 */ /* 0x000fe200078efcff */
[----:B------:R-:W-:-:S02]  /*0360*/  VIADD R21, R29, 0x480 ;  /* 0x000004801d157836 */ /* 0x000fc40000000000 */
[C---:B---3--:R-:W-:Y:S02]  /*0370*/  VIADD R17, R29.reuse, 0x3f0 ;  /* 0x000003f01d117836 */ /* 0x048fe40000000000 */
[----:B-----5:R-:W-:Y:S01]  /*0380*/  VIADD R19, R29, 0x360 ;  /* 0x000003601d137836 */ /* 0x020fe20000000000 */
[----:B------:R-:W-:Y:S01]  /*0390*/  ISETP.LT.AND P6, PT, R10, 0x10000, !P0 ;  /* 0x000100000a00780c */ /* 0x000fe200047c1270 */
[----:B------:R1:W3:Y:S01]  /*03a0*/  @P5 LDG.E.EL R23, desc[UR6][R14.64] ;  /* 0x000000060e175981 */ /* 0x0002e2000c2e1900 */
[----:B------:R-:W-:Y:S01]  /*03b0*/  CS2R R10, SRZ ;  /* 0x00000000000a7805 */ /* 0x000fe2000001ff00 */
[--C-:B------:R-:W-:Y:S01]  /*03c0*/  IMAD.WIDE R18, R19, 0x4, R12.reuse ;  /* 0x0000000413127825 */ /* 0x100fe200078e020c */
[----:B------:R-:W-:Y:S02]  /*03d0*/  ISETP.LT.AND P5, PT, R7, 0x10000, !P0 ;  /* 0x000100000700780c */ /* 0x000fe400047a1270 */
[----:B------:R-:W-:Y:S01]  /*03e0*/  LOP3.LUT R7, R5, 0xc0, RZ, 0xfc, !PT ;  /* 0x000000c005077812 */ /* 0x000fe200078efcff */
[--C-:B------:R-:W-:Y:S01]  /*03f0*/  IMAD.WIDE R16, R17, 0x4, R12.reuse ;  /* 0x0000000411107825 */ /* 0x100fe200078e020c */
[----:B------:R-:W5:Y:S03]  /*0400*/  @P4 LDG.E.EL R22, desc[UR6][R18.64] ;  /* 0x0000000612164981 */ /* 0x000f66000c2e1900 */
[----:B-1----:R-:W-:Y:S01]  /*0410*/  IMAD.WIDE R14, R21, 0x4, R12 ;  /* 0x00000004150e7825 */ /* 0x002fe200078e020c */
[----:B------:R1:W5:Y:S03]  /*0420*/  @P1 LDG.E.EL R11, desc[UR6][R16.64] ;  /* 0x00000006100b1981 */ /* 0x000366000c2e1900 */
[----:B------:R-:W-:-:S02]  /*0430*/  VIADD R21, R29, 0x510 ;  /* 0x000005101d157836 */ /* 0x000fc40000000000 */
[----:B------:R-:W-:Y:S01]  /*0440*/  IMAD.MOV.U32 R9, RZ, RZ, RZ ;  /* 0x000000ffff097224 */ /* 0x000fe200078e00ff */
[----:B------:R-:W-:Y:S01]  /*0450*/  ISETP.LT.AND P4, PT, R7, 0x10000, !P0 ;  /* 0x000100000700780c */ /* 0x000fe20004781270 */
[----:B------:R-:W-:Y:S01]  /*0460*/  IMAD.WIDE R20, R21, 0x4, R12 ;  /* 0x0000000415147825 */ /* 0x000fe200078e020c */
[C---:B------:R-:W-:Y:S01]  /*0470*/  LOP3.LUT R7, R5.reuse, 0xd0, RZ, 0xfc, !PT ;  /* 0x000000d005077812 */ /* 0x040fe200078efcff */
[----:B------:R1:W5:Y:S01]  /*0480*/  @P3 LDG.E.EL R10, desc[UR6][R14.64] ;  /* 0x000000060e0a3981 */ /* 0x000362000c2e1900 */
[C---:B------:R-:W-:Y:S02]  /*0490*/  ISETP.LT.AND P1, PT, R5.reuse, 0x10000, !P0 ;  /* 0x000100000500780c */ /* 0x040fe40004721270 */
[C---:B------:R-:W-:Y:S01]  /*04a0*/  LOP3.LUT R8, R5.reuse, 0xe0, RZ, 0xfc, !PT ;  /* 0x000000e005087812 */ /* 0x040fe200078efcff */
[----:B------:R1:W5:Y:S01]  /*04b0*/  @P2 LDG.E.EL R9, desc[UR6][R20.64] ;  /* 0x0000000614092981 */ /* 0x000362000c2e1900 */
[----:B------:R-:W-:Y:S01]  /*04c0*/  LOP3.LUT R5, R5, 0xf0, RZ, 0xfc, !PT ;  /* 0x000000f005057812 */ /* 0x000fe200078efcff */
[----:B-1----:R-:W-:Y:S01]  /*04d0*/  VIADD R17, R29, 0x630 ;  /* 0x000006301d117836 */ /* 0x002fe20000000000 */
[----:B------:R-:W-:-:S02]  /*04e0*/  ISETP.LT.AND P3, PT, R7, 0x10000, !P0 ;  /* 0x000100000700780c */ /* 0x000fc40004761270 */
[----:B------:R-:W-:Y:S01]  /*04f0*/  ISETP.LT.AND P2, PT, R8, 0x10000, !P0 ;  /* 0x000100000800780c */ /* 0x000fe20004741270 */
[----:B------:R-:W-:Y:S01]  /*0500*/  VIADD R15, R29, 0x5a0 ;  /* 0x000005a01d0f7836 */ /* 0x000fe20000000000 */
[----:B------:R-:W-:Y:S01]  /*0510*/  ISETP.LT.AND P0, PT, R5, 0x10000, !P0 ;  /* 0x000100000500780c */ /* 0x000fe20004701270 */
[----:B------:R-:W-:Y:S02]  /*0520*/  IMAD.MOV.U32 R5, RZ, RZ, RZ ;  /* 0x000000ffff057224 */ /* 0x000fe400078e00ff */
[----:B------:R-:W-:-:S04]  /*0530*/  IMAD.WIDE R16, R17, 0x4, R12 ;  /* 0x0000000411107825 */ /* 0x000fc800078e020c */
[----:B------:R-:W-:Y:S01]  /*0540*/  IMAD.MOV.U32 R8, RZ, RZ, RZ ;  /* 0x000000ffff087224 */ /* 0x000fe200078e00ff */
[----:B------:R1:W5:Y:S01]  /*0550*/  @P5 LDG.E.EL R5, desc[UR6][R16.64] ;  /* 0x0000000610055981 */ /* 0x000362000c2e1900 */
[----:B------:R-:W-:-:S04]  /*0560*/  IMAD.WIDE R14, R15, 0x4, R12 ;  /* 0x000000040f0e7825 */ /* 0x000fc800078e020c */
[C---:B0-----:R-:W-:Y:S01]  /*0570*/  VIADD R19, R29.reuse, 0x6c0 ;  /* 0x000006c01d137836 */ /* 0x041fe20000000000 */
[----:B------:R0:W5:Y:S01]  /*0580*/  @P6 LDG.E.EL R8, desc[UR6][R14.64] ;  /* 0x000000060e086981 */ /* 0x000162000c2e1900 */
[C---:B------:R-:W-:Y:S02]  /*0590*/  VIADD R27, R29.reuse, 0x750 ;  /* 0x000007501d1b7836 */ /* 0x040fe40000000000 */
[C---:B------:R-:W-:Y:S02]  /*05a0*/  VIADD R21, R29.reuse, 0x7e0 ;  /* 0x000007e01d157836 */ /* 0x040fe40000000000 */
[----:B-1----:R-:W-:Y:S02]  /*05b0*/  VIADD R17, R29, 0x870 ;  /* 0x000008701d117836 */ /* 0x002fe40000000000 */
[----:B------:R-:W-:-:S04]  /*05c0*/  IMAD.WIDE R18, R19, 0x4, R12 ;  /* 0x0000000413127825 */ /* 0x000fc800078e020c */
[----:B------:R-:W-:-:S04]  /*05d0*/  IMAD.WIDE R26, R27, 0x4, R12 ;  /* 0x000000041b1a7825 */ /* 0x000fc800078e020c */
[----:B------:R-:W-:-:S04]  /*05e0*/  IMAD.WIDE R20, R21, 0x4, R12 ;  /* 0x0000000415147825 */ /* 0x000fc800078e020c */
[----:B0-----:R-:W-:-:S04]  /*05f0*/  IMAD.WIDE R14, R29, 0x4, R12 ;  /* 0x000000041d0e7825 */ /* 0x001fc800078e020c */
[----:B------:R-:W-:-:S04]  /*0600*/  IMAD.WIDE R12, R17, 0x4, R12 ;  /* 0x00000004110c7825 */ /* 0x000fc800078e020c */
[----:B------:R-:W-:Y:S02]  /*0610*/  IMAD.MOV.U32 R7, RZ, RZ, RZ ;  /* 0x000000ffff077224 */ /* 0x000fe400078e00ff */
[----:B------:R-:W-:Y:S02]  /*0620*/  IMAD.MOV.U32 R28, RZ, RZ, RZ ;  /* 0x000000ffff1c7224 */ /* 0x000fe400078e00ff */
[----:B------:R-:W-:Y:S02]  /*0630*/  IMAD.MOV.U32 R16, RZ, RZ, RZ ;  /* 0x000000ffff107224 */ /* 0x000fe400078e00ff */
[----:B------:R-:W-:Y:S01]  /*0640*/  IMAD.MOV.U32 R29, RZ, RZ, RZ ;  /* 0x000000ffff1d7224 */ /* 0x000fe200078e00ff */
[----:B------:R0:W5:Y:S01]  /*0650*/  @P4 LDG.E.EL R7, desc[UR6][R18.64] ;  /* 0x0000000612074981 */ /* 0x000162000c2e1900 */
[----:B------:R-:W-:-:S03]  /*0660*/  IMAD.MOV.U32 R17, RZ, RZ, RZ ;  /* 0x000000ffff117224 */ /* 0x000fc600078e00ff */
[----:B------:R-:W5:Y:S04]  /*0670*/  @P3 LDG.E.EL R28, desc[UR6][R26.64] ;  /* 0x000000061a1c3981 */ /* 0x000f68000c2e1900 */
[----:B------:R-:W5:Y:S04]  /*0680*/  @P2 LDG.E.EL R16, desc[UR6][R20.64] ;  /* 0x0000000614102981 */ /* 0x000f68000c2e1900 */
[----:B------:R-:W5:Y:S04]  /*0690*/  @P1 LDG.E.EL R29, desc[UR6][R14.64] ;  /* 0x000000060e1d1981 */ /* 0x000f68000c2e1900 */
[----:B------:R1:W5:Y:S01]  /*06a0*/  @P0 LDG.E.EL R17, desc[UR6][R12.64] ;  /* 0x000000060c110981 */ /* 0x000362000c2e1900 */
[----:B0-----:R-:W0:Y:S01]  /*06b0*/  S2R R18, SR_TID.X ;  /* 0x0000000000127919 */ /* 0x001e220000002100 */
[----:B------:R-:W0:Y:S01]  /*06c0*/  S2UR UR5, SR_CgaCtaId ;  /* 0x00000000000579c3 */ /* 0x000e220000008800 */
[----:B------:R-:W-:Y:S01]  /*06d0*/  UMOV UR4, 0x400 ;  /* 0x0000040000047882 */ /* 0x000fe20000000000 */
[----:B-1----:R-:W-:Y:S01]  /*06e0*/  IMAD.SHL.U32 R12, R3, 0x4, RZ ;  /* 0x00000004030c7824 */ /* 0x002fe200078e00ff */
[----:B0-----:R-:W-:Y:S01]  /*06f0*/  UPRMT UR4, UR5, 0x654, UR4 ;  /* 0x0000065405047896 */ /* 0x001fe20008000004 */
[----:B------:R-:W-:Y:S01]  /*0700*/  IMAD.SHL.U32 R19, R18, 0x100, RZ ;  /* 0x0000010012137824 */ /* 0x000fe200078e00ff */
[----:B------:R-:W-:-:S04]  /*0710*/  SHF.R.U32.HI R26, RZ, 0x4, R18 ;  /* 0x00000004ff1a7819 */ /* 0x000fc80000011612 */
[----:B------:R-:W-:Y:S02]  /*0720*/  SGXT.U32 R20, R26, 0x4 ;  /* 0x000000041a14781a */ /* 0x000fe40000000000 */
[----:B------:R-:W-:-:S04]  /*0730*/  LOP3.LUT R19, R19, 0xf00, RZ, 0xc0, !PT ;  /* 0x00000f0013137812 */ /* 0x000fc800078ec0ff */
[C---:B------:R-:W-:Y:S02]  /*0740*/  LOP3.LUT R20, R19.reuse, R20, RZ, 0xfc, !PT ;  /* 0x0000001413147212 */ /* 0x040fe400078efcff */
[----:B------:R-:W-:-:S05]  /*0750*/  LEA.HI R19, R19, UR4, RZ, 0x1c ;  /* 0x0000000413137c11 */ /* 0x000fca000f8fe0ff */
[----:B------:R-:W-:Y:S01]  /*0760*/  IMAD R20, R20, 0x4, R19 ;  /* 0x0000000414147824 */ /* 0x000fe200078e0213 */
[----:B------:R-:W-:Y:S02]  /*0770*/  LOP3.LUT R13, R12, 0xfc, RZ, 0xc0, !PT ;  /* 0x000000fc0c0d7812 */ /* 0x000fe400078ec0ff */
[----:B------:R-:W-:-:S04]  /*0780*/  SHF.R.U32.HI R12, RZ, 0x2, R18 ;  /* 0x00000002ff0c7819 */ /* 0x000fc80000011612 */
[----:B------:R-:W-:Y:S02]  /*0790*/  LOP3.LUT R12, R12, 0x30, RZ, 0xc0, !PT ;  /* 0x000000300c0c7812 */ /* 0x000fe400078ec0ff */
[----:B------:R-:W-:Y:S02]  /*07a0*/  PRMT R4, R13, 0x6540, R4 ;  /* 0x000065400d047816 */ /* 0x000fe40000000004 */
[----:B------:R-:W-:-:S04]  /*07b0*/  SHF.R.U32.HI R3, RZ, 0x6, R3 ;  /* 0x00000006ff037819 */ /* 0x000fc80000011603 */
[----:B------:R-:W-:Y:S02]  /*07c0*/  SGXT.U32 R3, R3, 0x2 ;  /* 0x000000020303781a */ /* 0x000fe40000000000 */
[----:B------:R-:W-:-:S04]  /*07d0*/  ISETP.GE.AND P0, PT, R4, 0x10000, PT ;  /* 0x000100000400780c */ /* 0x000fc80003f06270 */
[----:B------:R-:W-:Y:S01]  /*07e0*/  ISETP.LT.AND P3, PT, R2, RZ, !P0 ;  /* 0x000000ff0200720c */ /* 0x000fe20004761270 */
[----:B--2---:R0:W-:Y:S04]  /*07f0*/  STS [R20+0x40], R0 ;  /* 0x0000400014007388 */ /* 0x0041e80000000800 */
[----:B----4-:R-:W-:Y:S04]  /*0800*/  STS [R20+0x80], R6 ;  /* 0x0000800614007388 */ /* 0x010fe80000000800 */
[----:B------:R-:W-:Y:S04]  /*0810*/  STS [R20+0xc0], R25 ;  /* 0x0000c01914007388 */ /* 0x000fe80000000800 */
[----:B------:R-:W-:Y:S04]  /*0820*/  STS [R20+0x100], R24 ;  /* 0x0001001814007388 */ /* 0x000fe80000000800 */
[----:B---3--:R-:W-:Y:S04]  /*0830*/  STS [R20+0x140], R23 ;  /* 0x0001401714007388 */ /* 0x008fe80000000800 */
[----:B-----5:R1:W-:Y:S04]  /*0840*/  STS [R20+0x180], R22 ;  /* 0x0001801614007388 */ /* 0x0203e80000000800 */
[----:B------:R2:W-:Y:S04]  /*0850*/  STS [R20+0x1c0], R11 ;  /* 0x0001c00b14007388 */ /* 0x0005e80000000800 */
[----:B------:R-:W-:Y:S04]  /*0860*/  STS [R20+0x200], R10 ;  /* 0x0002000a14007388 */ /* 0x000fe80000000800 */
[----:B------:R-:W-:Y:S01]  /*0870*/  STS [R20+0x240], R9 ;  /* 0x0002400914007388 */ /* 0x000fe20000000800 */
[----:B0-----:R-:W-:Y:S01]  /*0880*/  IMAD.SHL.U32 R0, R18, 0x4, RZ ;  /* 0x0000000412007824 */ /* 0x001fe200078e00ff */
[----:B-1----:R-:W0:Y:S02]  /*0890*/  LDC.64 R22, c[0x0][0x218] ;  /* 0x00008600ff167b82 */ /* 0x002e240000000a00 */
[----:B------:R1:W-:Y:S04]  /*08a0*/  STS [R20+0x2c0], R5 ;  /* 0x0002c00514007388 */ /* 0x0003e80000000800 */
[----:B------:R-:W-:Y:S01]  /*08b0*/  STS [R20+0x280], R8 ;  /* 0x0002800814007388 */ /* 0x000fe20000000800 */
[----:B------:R-:W-:Y:S01]  /*08c0*/  LOP3.LUT R0, R0, 0x3fc, RZ, 0xc0, !PT ;  /* 0x000003fc00007812 */ /* 0x000fe200078ec0ff */
[----:B--2---:R-:W-:-:S03]  /*08d0*/  VIADD R11, R12, UR4 ;  /* 0x000000040c0b7c36 */ /* 0x004fc60008000000 */
[C---:B-1----:R-:W-:Y:S01]  /*08e0*/  LOP3.LUT R5, R0.reuse, 0x400, RZ, 0xfc, !PT ;  /* 0x0000040000057812 */ /* 0x042fe200078efcff */
[----:B------:R-:W-:-:S03]  /*08f0*/  IMAD R11, R0, 0x4, R11 ;  /* 0x00000004000b7824 */ /* 0x000fc600078e020b */
[----:B------:R-:W-:Y:S01]  /*0900*/  SHF.R.U32.HI R6, RZ, 0x4, R5 ;  /* 0x00000004ff067819 */ /* 0x000fe20000011605 */
[----:B------:R1:W-:Y:S04]  /*0910*/  STS [R20+0x300], R7 ;  /* 0x0003000714007388 */ /* 0x0003e80000000800 */
[----:B------:R-:W-:Y:S04]  /*0920*/  STS [R20+0x340], R28 ;  /* 0x0003401c14007388 */ /* 0x000fe80000000800 */
[----:B------:R-:W-:Y:S04]  /*0930*/  STS [R20+0x380], R16 ;  /* 0x0003801014007388 */ /* 0x000fe80000000800 */
[----:B------:R-:W-:Y:S04]  /*0940*/  STS [R20], R29 ;  /* 0x0000001d14007388 */ /* 0x000fe80000000800 */
[----:B------:R0:W-:Y:S01]  /*0950*/  STS [R20+0x3c0], R17 ;  /* 0x0003c01114007388 */ /* 0x0001e20000000800 */
[----:B------:R-:W-:Y:S01]  /*0960*/  BAR.SYNC.DEFER_BLOCKING 0x0 ;  /* 0x0000000000007b1d */ /* 0x000fe20000010000 */
[----:B-1----:R-:W-:-:S02]  /*0970*/  LOP3.LUT R7, R0, 0x800, RZ, 0xfc, !PT ;  /* 0x0000080000077812 */ /* 0x002fc400078efcff */
[----:B------:R-:W-:Y:S02]  /*0980*/  LOP3.LUT R8, R0, 0xc00, RZ, 0xfc, !PT ;  /* 0x00000c0000087812 */ /* 0x000fe400078efcff */
[----:B------:R-:W-:Y:S02]  /*0990*/  LOP3.LUT R6, R6, 0x70, RZ, 0xc0, !PT ;  /* 0x0000007006067812 */ /* 0x000fe400078ec0ff */
[----:B------:R-:W-:Y:S02]  /*09a0*/  SHF.R.S32.HI R5, RZ, 0x1f, R4 ;  /* 0x0000001fff057819 */ /* 0x000fe40000011404 */
[----:B------:R-:W-:Y:S02]  /*09b0*/  SHF.R.U32.HI R7, RZ, 0x4, R7 ;  /* 0x00000004ff077819 */ /* 0x000fe40000011607 */
[----:B------:R-:W-:Y:S01]  /*09c0*/  SHF.R.U32.HI R8, RZ, 0x4, R8 ;  /* 0x00000004ff087819 */ /* 0x000fe20000011608 */
[----:B------:R-:W-:Y:S01]  /*09d0*/  VIADD R9, R6, UR4 ;  /* 0x0000000406097c36 */ /* 0x000fe20008000000 */
[----:B------:R-:W-:-:S02]  /*09e0*/  LEA.HI R5, R5, R4, RZ, 0x8 ;  /* 0x0000000405057211 */ /* 0x000fc400078f40ff */
[----:B------:R-:W-:Y:S01]  /*09f0*/  LOP3.LUT R6, R7, 0xb0, RZ, 0xc0, !PT ;  /* 0x000000b007067812 */ /* 0x000fe200078ec0ff */
[----:B------:R-:W1:Y:S01]  /*0a00*/  LDS.128 R16, [R11] ;  /* 0x000000000b107984 */ /* 0x000e620000000c00 */
[----:B------:R-:W-:Y:S01]  /*0a10*/  LOP3.LUT R8, R8, 0xf0, RZ, 0xc0, !PT ;  /* 0x000000f008087812 */ /* 0x000fe200078ec0ff */
[----:B------:R-:W-:Y:S01]  /*0a20*/  IMAD R12, R0, 0x4, R9 ;  /* 0x00000004000c7824 */ /* 0x000fe200078e0209 */
[----:B------:R-:W-:Y:S02]  /*0a30*/  LOP3.LUT R7, R5, 0xffffff00, RZ, 0xc0, !PT ;  /* 0xffffff0005077812 */ /* 0x000fe400078ec0ff */
[----:B------:R-:W-:Y:S01]  /*0a40*/  SHF.R.S32.HI R24, RZ, 0x8, R5 ;  /* 0x00000008ff187819 */ /* 0x000fe20000011405 */
[----:B------:R-:W-:Y:S02]  /*0a50*/  VIADD R5, R6, UR4 ;  /* 0x0000000406057c36 */ /* 0x000fe40008000000 */
[----:B------:R-:W-:Y:S01]  /*0a60*/  VIADD R9, R8, UR4 ;  /* 0x0000000408097c36 */ /* 0x000fe20008000000 */
[----:B------:R-:W2:Y:S01]  /*0a70*/  LDS.128 R12, [R12+0x1000] ;  /* 0x001000000c0c7984 */ /* 0x000ea20000000c00 */
[----:B------:R-:W-:-:S02]  /*0a80*/  IMAD R8, R0, 0x4, R5 ;  /* 0x0000000400087824 */ /* 0x000fc400078e0205 */
[----:B------:R-:W-:Y:S02]  /*0a90*/  IMAD.IADD R7, R4, 0x1, -R7 ;  /* 0x0000000104077824 */ /* 0x000fe400078e0a07 */
[----:B------:R-:W-:Y:S01]  /*0aa0*/  IMAD R5, R0, 0x4, R9 ;  /* 0x0000000400057824 */ /* 0x000fe200078e0209 */
[----:B------:R-:W-:Y:S01]  /*0ab0*/  LOP3.LUT R25, R2, R3, RZ, 0xfc, !PT ;  /* 0x0000000302197212 */ /* 0x000fe200078efcff */
[----:B------:R-:W-:Y:S01]  /*0ac0*/  IMAD R24, R24, 0x900, R7 ;  /* 0x0000090018187824 */ /* 0x000fe200078e0207 */
[----:B------:R-:W3:Y:S04]  /*0ad0*/  LDS.128 R8, [R8+0x2000] ;  /* 0x0020000008087984 */ /* 0x000ee80000000c00 */
[----:B------:R-:W4:Y:S01]  /*0ae0*/  LDS.128 R4, [R5+0x3000] ;  /* 0x0030000005047984 */ /* 0x000f220000000c00 */
[C---:B------:R-:W-:Y:S01]  /*0af0*/  ISETP.LT.AND P1, PT, R25.reuse, 0x9, !P0 ;  /* 0x000000091900780c */ /* 0x040fe20004721270 */
[----:B------:R-:W-:-:S04]  /*0b00*/  IMAD R3, R25, 0x100, R24 ;  /* 0x0000010019037824 */ /* 0x000fc800078e0218 */
[----:B0-----:R-:W-:Y:S01]  /*0b10*/  IMAD.WIDE R20, R3, 0x4, R22 ;  /* 0x0000000403147825 */ /* 0x001fe200078e0216 */
[C---:B------:R-:W-:Y:S02]  /*0b20*/  LOP3.LUT R27, R25.reuse, 0x4, RZ, 0xfc, !PT ;  /* 0x00000004191b7812 */ /* 0x040fe400078efcff */
[----:B------:R-:W-:-:S05]  /*0b30*/  LOP3.LUT R25, R25, 0x8, RZ, 0xfc, !PT ;  /* 0x0000000819197812 */ /* 0x000fca00078efcff */
[----:B-1----:R0:W-:Y:S01]  /*0b40*/  @P1 STG.E.128 desc[UR6][R20.64], R16 ;  /* 0x0000001014001986 */ /* 0x0021e2000c101d06 */
[----:B------:R-:W-:Y:S02]  /*0b50*/  ISETP.LT.AND P2, PT, R27, 0x9, !P0 ;  /* 0x000000091b00780c */ /* 0x000fe40004741270 */
[----:B------:R-:W-:Y:S01]  /*0b60*/  ISETP.LT.AND P0, PT, R25, 0x9, !P0 ;  /* 0x000000091900780c */ /* 0x000fe20004701270 */
[--C-:B------:R-:W-:Y:S01]  /*0b70*/  IMAD R0, R27, 0x100, R24.reuse ;  /* 0x000001001b007824 */ /* 0x100fe200078e0218 */
[----:B0-----:R-:W0:Y:S01]  /*0b80*/  LDC.64 R20, c[0x0][0x220] ;  /* 0x00008800ff147b82 */ /* 0x001e220000000a00 */
[----:B------:R-:W-:Y:S02]  /*0b90*/  IMAD R2, R25, 0x100, R24 ;  /* 0x0000010019027824 */ /* 0x000fe400078e0218 */
[----:B------:R-:W-:Y:S02]  /*0ba0*/  VIADD R27, R3, 0xc00 ;  /* 0x00000c00031b7836 */ /* 0x000fe40000000000 */
[----:B------:R-:W-:-:S04]  /*0bb0*/  IMAD.WIDE R28, R0, 0x4, R22 ;  /* 0x00000004001c7825 */ /* 0x000fc800078e0216 */
[--C-:B------:R-:W-:Y:S01]  /*0bc0*/  IMAD.WIDE R24, R2, 0x4, R22.reuse ;  /* 0x0000000402187825 */ /* 0x100fe200078e0216 */
[----:B--2---:R-:W-:Y:S03]  /*0bd0*/  @P2 STG.E.128 desc[UR6][R28.64], R12 ;  /* 0x0000000c1c002986 */ /* 0x004fe6000c101d06 */
[----:B------:R-:W-:Y:S01]  /*0be0*/  IMAD.WIDE R22, R27, 0x4, R22 ;  /* 0x000000041b167825 */ /* 0x000fe200078e0216 */
[----:B---3--:R0:W-:Y:S04]  /*0bf0*/  @P0 STG.E.128 desc[UR6][R24.64], R8 ;  /* 0x0000000818000986 */ /* 0x0081e8000c101d06 */
[----:B----4-:R1:W-:Y:S01]  /*0c00*/  @P3 STG.E.128 desc[UR6][R22.64], R4 ;  /* 0x0000000416003986 */ /* 0x0103e2000c101d06 */
[----:B0-----:R-:W-:-:S04]  /*0c10*/  IMAD.WIDE R24, R0, 0x4, R20 ;  /* 0x0000000400187825 */ /* 0x001fc800078e0214 */
[----:B-1----:R-:W-:-:S04]  /*0c20*/  IMAD.WIDE R22, R3, 0x4, R20 ;  /* 0x0000000403167825 */ /* 0x002fc800078e0214 */
[--C-:B------:R-:W-:Y:S01]  /*0c30*/  IMAD.WIDE R2, R2, 0x4, R20.reuse ;  /* 0x0000000402027825 */ /* 0x100fe200078e0214 */
[----:B------:R0:W-:Y:S04]  /*0c40*/  @P1 STG.E.128 desc[UR6][R22.64], R16 ;  /* 0x0000001016001986 */ /* 0x0001e8000c101d06 */
[----:B------:R0:W-:Y:S01]  /*0c50*/  @P2 STG.E.128 desc[UR6][R24.64], R12 ;  /* 0x0000000c18002986 */ /* 0x0001e2000c101d06 */
[----:B------:R-:W-:-:S03]  /*0c60*/  IMAD.WIDE R20, R27, 0x4, R20 ;  /* 0x000000041b147825 */ /* 0x000fc600078e0214 */
[----:B------:R0:W-:Y:S02]  /*0c70*/  @P0 STG.E.128 desc[UR6][R2.64], R8 ;  /* 0x0000000802000986 */ /* 0x0001e4000c101d06 */
[----:B0-----:R-:W-:Y:S05]  /*0c80*/  @!P3 EXIT ;  /* 0x000000000000b94d */ /* 0x001fea0003800000 */
[----:B------:R-:W-:Y:S01]  /*0c90*/  STG.E.128 desc[UR6][R20.64], R4 ;  /* 0x0000000414007986 */ /* 0x000fe2000c101d06 */
[----:B------:R-:W-:Y:S05]  /*0ca0*/  EXIT ;  /* 0x000000000000794d */ /* 0x000fea0003800000 */
.L_x_0:
[----:B------:R-:W-:-:S00]  /*0cb0*/  BRA `(.L_x_0) ;  /* 0xfffffffc00fc7947 */ /* 0x000fc0000383ffff */
[----:B------:R-:W-:-:S00]  /*0cc0*/  NOP ;  /* 0x0000000000007918 */ /* 0x000fc00000000000 */
        /* <DEDUP_REMOVED lines=11> */
.L_x_1:


//--------------------- .nv.shared.triton_poi_fused_convolution_div_max_pool2d_with_indices_relu_sub_25 --------------------------
	.section	.nv.shared.triton_poi_fused_convolution_div_max_pool2d_with_indices_relu_sub_25,"aw",@nobits
	.sectionflags	@""
	.align	16
	.zero		1024


//--------------------- .nv.constant0.triton_poi_fused_convolution_div_max_pool2d_with_indices_relu_sub_25 --------------------------
	.section	.nv.constant0.triton_poi_fused_convolution_div_max_pool2d_with_indices_relu_sub_25,"a",@progbits
	.sectionflags	@""
	.align	4
.nv.constant0.triton_poi_fused_convolution_div_max_pool2d_with_indices_relu_sub_25:
	.zero		560
